//
// Generated by NVIDIA NVVM Compiler
//
// Compiler Build ID: CL-36424714
// Cuda compilation tools, release 13.0, V13.0.88
// Based on NVVM 20.0.0
//

.version 9.0
.target sm_100
.address_size 64

	// .globl	vectorAdd

.visible .entry vectorAdd(
	.param .u64 .ptr .align 1 vectorAdd_param_0,
	.param .u64 .ptr .align 1 vectorAdd_param_1,
	.param .u64 .ptr .align 1 vectorAdd_param_2,
	.param .u32 vectorAdd_param_3
)
{
	.reg .pred 	%p<2>;
	.reg .b32 	%r<6>;
	.reg .b32 	%f<4>;
	.reg .b64 	%rd<11>;

	ld.param.u64 	%rd1, [vectorAdd_param_0];
	ld.param.u64 	%rd2, [vectorAdd_param_1];
	ld.param.u64 	%rd3, [vectorAdd_param_2];
	ld.param.u32 	%r2, [vectorAdd_param_3];
	mov.u32 	%r3, %ntid.x;
	mov.u32 	%r4, %ctaid.x;
	mov.u32 	%r5, %tid.x;
	mad.lo.s32 	%r1, %r3, %r4, %r5;
	setp.ge.s32 	%p1, %r1, %r2;
	@%p1 bra 	$L__BB0_2;
	cvta.to.global.u64 	%rd4, %rd1;
	cvta.to.global.u64 	%rd5, %rd2;
	cvta.to.global.u64 	%rd6, %rd3;
	mul.wide.s32 	%rd7, %r1, 4;
	add.s64 	%rd8, %rd4, %rd7;
	ld.global.f32 	%f1, [%rd8];
	add.s64 	%rd9, %rd5, %rd7;
	ld.global.f32 	%f2, [%rd9];
	add.f32 	%f3, %f1, %f2;
	add.s64 	%rd10, %rd6, %rd7;
	st.global.f32 	[%rd10], %f3;
$L__BB0_2:
	ret;

}
	// .globl	initImage
.visible .entry initImage(
	.param .u64 .ptr .align 1 initImage_param_0,
	.param .u32 initImage_param_1,
	.param .u32 initImage_param_2
)
{
	.reg .pred 	%p<4>;
	.reg .b16 	%rs<2>;
	.reg .b32 	%r<17>;
	.reg .b32 	%f<9>;
	.reg .b64 	%rd<5>;

	ld.param.u64 	%rd1, [initImage_param_0];
	ld.param.u32 	%r3, [initImage_param_1];
	ld.param.u32 	%r5, [initImage_param_2];
	mov.u32 	%r6, %tid.x;
	mov.u32 	%r7, %ctaid.x;
	mov.u32 	%r8, %ntid.x;
	mad.lo.s32 	%r1, %r7, %r8, %r6;
	mov.u32 	%r9, %tid.y;
	mov.u32 	%r10, %ctaid.y;
	mov.u32 	%r11, %ntid.y;
	mad.lo.s32 	%r12, %r10, %r11, %r9;
	setp.ge.s32 	%p1, %r1, %r3;
	setp.ge.s32 	%p2, %r12, %r5;
	or.pred  	%p3, %p1, %p2;
	@%p3 bra 	$L__BB1_2;
	cvta.to.global.u64 	%rd2, %rd1;
	mad.lo.s32 	%r13, %r3, %r12, %r1;
	mul.lo.s32 	%r14, %r13, 3;
	cvt.rn.f32.s32 	%f1, %r1;
	cvt.rn.f32.s32 	%f2, %r3;
	div.rn.f32 	%f3, %f1, %f2;
	mul.f32 	%f4, %f3, 0f437F0000;
	cvt.rzi.u32.f32 	%r15, %f4;
	cvt.s64.s32 	%rd3, %r14;
	add.s64 	%rd4, %rd2, %rd3;
	st.global.u8 	[%rd4], %r15;
	cvt.rn.f32.u32 	%f5, %r12;
	cvt.rn.f32.u32 	%f6, %r5;
	div.rn.f32 	%f7, %f5, %f6;
	mul.f32 	%f8, %f7, 0f437F0000;
	cvt.rzi.u32.f32 	%r16, %f8;
	st.global.u8 	[%rd4+1], %r16;
	mov.b16 	%rs1, 128;
	st.global.u8 	[%rd4+2], %rs1;
$L__BB1_2:
	ret;

}


// ===== COMPILED SASS (sm_100) =====

	.target	sm_100

	.elftype	@"ET_EXEC"


//--------------------- .note.nv.tkinfo           --------------------------
	.section	.note.nv.tkinfo,"",@"SHT_NOTE"
	.sectionflags	@"SHF_NOTE_NV_TKINFO"
	.tkinfo
        /*0018*/ 	.word	0x00000002
        /*0030*/ 	.string	""
        /*0030*/ 	.string	"ptxas"
        /*0030*/ 	.string	"Cuda compilation tools, release 13.0, V13.0.88"
        /*0030*/ 	.string	"Build cuda_13.0.r13.0/compiler.36424714_0"
        /*0030*/ 	.string	"-arch sm_100 -m 64 "



//--------------------- .note.nv.cuinfo           --------------------------
	.section	.note.nv.cuinfo,"",@"SHT_NOTE"
	.sectionflags	@"SHF_NOTE_NV_CUINFO"
        /*0018*/ 	.short	0x0002
        /*001a*/ 	.short	0x0064
        /*001c*/ 	.short	0x0082
	.zero		2


//--------------------- .nv.info                  --------------------------
	.section	.nv.info,"",@"SHT_CUDA_INFO"
	.align	4


	//----- nvinfo : EIATTR_REGCOUNT
	.align		4
        /*0000*/ 	.byte	0x04, 0x2f
        /*0002*/ 	.short	(.L_1 - .L_0)
	.align		4
.L_0:
        /*0004*/ 	.word	index@(vectorAdd)
        /*0008*/ 	.word	0x0000000c


	//----- nvinfo : EIATTR_FRAME_SIZE
	.align		4
.L_1:
        /*000c*/ 	.byte	0x04, 0x11
        /*000e*/ 	.short	(.L_3 - .L_2)
	.align		4
.L_2:
        /*0010*/ 	.word	index@(vectorAdd)
        /*0014*/ 	.word	0x00000000


	//----- nvinfo : EIATTR_REGCOUNT
	.align		4
.L_3:
        /*0018*/ 	.byte	0x04, 0x2f
        /*001a*/ 	.short	(.L_5 - .L_4)
	.align		4
.L_4:
        /*001c*/ 	.word	index@(initImage)
        /*0020*/ 	.word	0x00000011


	//----- nvinfo : EIATTR_FRAME_SIZE
	.align		4
.L_5:
        /*0024*/ 	.byte	0x04, 0x11
        /*0026*/ 	.short	(.L_7 - .L_6)
	.align		4
.L_6:
        /*0028*/ 	.word	index@($__internal_0_$__cuda_sm3x_div_rn_noftz_f32_slowpath)
        /*002c*/ 	.word	0x00000000


	//----- nvinfo : EIATTR_FRAME_SIZE
	.align		4
.L_7:
        /*0030*/ 	.byte	0x04, 0x11
        /*0032*/ 	.short	(.L_9 - .L_8)
	.align		4
.L_8:
        /*0034*/ 	.word	index@(initImage)
        /*0038*/ 	.word	0x00000000


	//----- nvinfo : EIATTR_MIN_STACK_SIZE
	.align		4
.L_9:
        /*003c*/ 	.byte	0x04, 0x12
        /*003e*/ 	.short	(.L_11 - .L_10)
	.align		4
.L_10:
        /*0040*/ 	.word	index@(initImage)
        /*0044*/ 	.word	0x00000000


	//----- nvinfo : EIATTR_MIN_STACK_SIZE
	.align		4
.L_11:
        /*0048*/ 	.byte	0x04, 0x12
        /*004a*/ 	.short	(.L_13 - .L_12)
	.align		4
.L_12:
        /*004c*/ 	.word	index@(vectorAdd)
        /*0050*/ 	.word	0x00000000
.L_13:


//--------------------- .nv.compat                --------------------------
	.section	.nv.compat,"",@"SHT_CUDA_COMPAT_INFO"
	.align	4
        /*0000*/ 	.byte	0x02, 0x09, 0x00, 0x00, 0x02, 0x02, 0x01, 0x00, 0x02, 0x05, 0x05, 0x00, 0x03, 0x07, 0x01, 0x01
        /*0010*/ 	.byte	0x02, 0x03, 0x00, 0x00, 0x02, 0x06, 0x01, 0x00, 0x04, 0x0b, 0x08, 0x00, 0x01, 0x00, 0x00, 0x00
        /*0020*/ 	.byte	0x00, 0x00, 0x00, 0x00


//--------------------- .nv.info.initImage        --------------------------
	.section	.nv.info.initImage,"",@"SHT_CUDA_INFO"
	.sectionflags	@""
	.align	4


	//----- nvinfo : EIATTR_CUDA_API_VERSION
	.align		4
        /*0000*/ 	.byte	0x04, 0x37
        /*0002*/ 	.short	(.L_15 - .L_14)
.L_14:
        /*0004*/ 	.word	0x00000082


	//----- nvinfo : EIATTR_KPARAM_INFO
	.align		4
.L_15:
        /*0008*/ 	.byte	0x04, 0x17
        /*000a*/ 	.short	(.L_17 - .L_16)
.L_16:
        /*000c*/ 	.word	0x00000000
        /*0010*/ 	.short	0x0002
        /*0012*/ 	.short	0x000c
        /*0014*/ 	.byte	0x00, 0xf0, 0x11, 0x00


	//----- nvinfo : EIATTR_KPARAM_INFO
	.align		4
.L_17:
        /*0018*/ 	.byte	0x04, 0x17
        /*001a*/ 	.short	(.L_19 - .L_18)
.L_18:
        /*001c*/ 	.word	0x00000000
        /*0020*/ 	.short	0x0001
        /*0022*/ 	.short	0x0008
        /*0024*/ 	.byte	0x00, 0xf0, 0x11, 0x00


	//----- nvinfo : EIATTR_KPARAM_INFO
	.align		4
.L_19:
        /*0028*/ 	.byte	0x04, 0x17
        /*002a*/ 	.short	(.L_21 - .L_20)
.L_20:
        /*002c*/ 	.word	0x00000000
        /*0030*/ 	.short	0x0000
        /*0032*/ 	.short	0x0000
        /*0034*/ 	.byte	0x00, 0xf5, 0x21, 0x00


	//----- nvinfo : EIATTR_SPARSE_MMA_MASK
	.align		4
.L_21:
        /*0038*/ 	.byte	0x03, 0x50
        /*003a*/ 	.short	0x0000


	//----- nvinfo : EIATTR_MAXREG_COUNT
	.align		4
        /*003c*/ 	.byte	0x03, 0x1b
        /*003e*/ 	.short	0x00ff


	//----- nvinfo : EIATTR_MERCURY_ISA_VERSION
	.align		4
        /*0040*/ 	.byte	0x03, 0x5f
        /*0042*/ 	.short	0x0101


	//----- nvinfo : EIATTR_VRC_CTA_INIT_COUNT
	.align		4
        /*0044*/ 	.byte	0x02, 0x4a
	.zero		1
	.zero		1


	//----- nvinfo : EIATTR_EXIT_INSTR_OFFSETS
	.align		4
        /*0048*/ 	.byte	0x04, 0x1c
        /*004a*/ 	.short	(.L_23 - .L_22)


	//   ....[0]....
.L_22:
        /*004c*/ 	.word	0x000000c0


	//   ....[1]....
        /*0050*/ 	.word	0x000003c0


	//----- nvinfo : EIATTR_CRS_STACK_SIZE
	.align		4
.L_23:
        /*0054*/ 	.byte	0x04, 0x1e
        /*0056*/ 	.short	(.L_25 - .L_24)
.L_24:
        /*0058*/ 	.word	0x00000000


	//----- nvinfo : EIATTR_CBANK_PARAM_SIZE
	.align		4
.L_25:
        /*005c*/ 	.byte	0x03, 0x19
        /*005e*/ 	.short	0x0010


	//----- nvinfo : EIATTR_PARAM_CBANK
	.align		4
        /*0060*/ 	.byte	0x04, 0x0a
        /*0062*/ 	.short	(.L_27 - .L_26)
	.align		4
.L_26:
        /*0064*/ 	.word	index@(.nv.constant0.initImage)
        /*0068*/ 	.short	0x0380
        /*006a*/ 	.short	0x0010


	//----- nvinfo : EIATTR_SW_WAR
	.align		4
.L_27:
        /*006c*/ 	.byte	0x04, 0x36
        /*006e*/ 	.short	(.L_29 - .L_28)
.L_28:
        /*0070*/ 	.word	0x00000008
.L_29:


//--------------------- .nv.info.vectorAdd        --------------------------
	.section	.nv.info.vectorAdd,"",@"SHT_CUDA_INFO"
	.sectionflags	@""
	.align	4


	//----- nvinfo : EIATTR_CUDA_API_VERSION
	.align		4
        /*0000*/ 	.byte	0x04, 0x37
        /*0002*/ 	.short	(.L_31 - .L_30)
.L_30:
        /*0004*/ 	.word	0x00000082


	//----- nvinfo : EIATTR_KPARAM_INFO
	.align		4
.L_31:
        /*0008*/ 	.byte	0x04, 0x17
        /*000a*/ 	.short	(.L_33 - .L_32)
.L_32:
        /*000c*/ 	.word	0x00000000
        /*0010*/ 	.short	0x0003
        /*0012*/ 	.short	0x0018
        /*0014*/ 	.byte	0x00, 0xf0, 0x11, 0x00


	//----- nvinfo : EIATTR_KPARAM_INFO
	.align		4
.L_33:
        /*0018*/ 	.byte	0x04, 0x17
        /*001a*/ 	.short	(.L_35 - .L_34)
.L_34:
        /*001c*/ 	.word	0x00000000
        /*0020*/ 	.short	0x0002
        /*0022*/ 	.short	0x0010
        /*0024*/ 	.byte	0x00, 0xf5, 0x21, 0x00


	//----- nvinfo : EIATTR_KPARAM_INFO
	.align		4
.L_35:
        /*0028*/ 	.byte	0x04, 0x17
        /*002a*/ 	.short	(.L_37 - .L_36)
.L_36:
        /*002c*/ 	.word	0x00000000
        /*0030*/ 	.short	0x0001
        /*0032*/ 	.short	0x0008
        /*0034*/ 	.byte	0x00, 0xf5, 0x21, 0x00


	//----- nvinfo : EIATTR_KPARAM_INFO
	.align		4
.L_37:
        /*0038*/ 	.byte	0x04, 0x17
        /*003a*/ 	.short	(.L_39 - .L_38)
.L_38:
        /*003c*/ 	.word	0x00000000
        /*0040*/ 	.short	0x0000
        /*0042*/ 	.short	0x0000
        /*0044*/ 	.byte	0x00, 0xf5, 0x21, 0x00


	//----- nvinfo : EIATTR_SPARSE_MMA_MASK
	.align		4
.L_39:
        /*0048*/ 	.byte	0x03, 0x50
        /*004a*/ 	.short	0x0000


	//----- nvinfo : EIATTR_MAXREG_COUNT
	.align		4
        /*004c*/ 	.byte	0x03, 0x1b
        /*004e*/ 	.short	0x00ff


	//----- nvinfo : EIATTR_MERCURY_ISA_VERSION
	.align		4
        /*0050*/ 	.byte	0x03, 0x5f
        /*0052*/ 	.short	0x0101


	//----- nvinfo : EIATTR_VRC_CTA_INIT_COUNT
	.align		4
        /*0054*/ 	.byte	0x02, 0x4a
	.zero		1
	.zero		1


	//----- nvinfo : EIATTR_EXIT_INSTR_OFFSETS
	.align		4
        /*0058*/ 	.byte	0x04, 0x1c
        /*005a*/ 	.short	(.L_41 - .L_40)


	//   ....[0]....
.L_40:
        /*005c*/ 	.word	0x00000070


	//   ....[1]....
        /*0060*/ 	.word	0x00000130


	//----- nvinfo : EIATTR_CBANK_PARAM_SIZE
	.align		4
.L_41:
        /*0064*/ 	.byte	0x03, 0x19
        /*0066*/ 	.short	0x001c


	//----- nvinfo : EIATTR_PARAM_CBANK
	.align		4
        /*0068*/ 	.byte	0x04, 0x0a
        /*006a*/ 	.short	(.L_43 - .L_42)
	.align		4
.L_42:
        /*006c*/ 	.word	index@(.nv.constant0.vectorAdd)
        /*0070*/ 	.short	0x0380
        /*0072*/ 	.short	0x001c


	//----- nvinfo : EIATTR_SW_WAR
	.align		4
.L_43:
        /*0074*/ 	.byte	0x04, 0x36
        /*0076*/ 	.short	(.L_45 - .L_44)
.L_44:
        /*0078*/ 	.word	0x00000008
.L_45:


//--------------------- .nv.callgraph             --------------------------
	.section	.nv.callgraph,"",@"SHT_CUDA_CALLGRAPH"
	.align	4
	.sectionentsize	8
	.align		4
        /*0000*/ 	.word	0x00000000
	.align		4
        /*0004*/ 	.word	0xffffffff
	.align		4
        /*0008*/ 	.word	0x00000000
	.align		4
        /*000c*/ 	.word	0xfffffffe
	.align		4
        /*0010*/ 	.word	0x00000000
	.align		4
        /*0014*/ 	.word	0xfffffffd
	.align		4
        /*0018*/ 	.word	0x00000000
	.align		4
        /*001c*/ 	.word	0xfffffffc


//--------------------- .text.initImage           --------------------------
	.section	.text.initImage,"ax",@progbits
	.align	128
        .global         initImage
        .type           initImage,@function
        .size           initImage,(.L_x_17 - initImage)
        .other          initImage,@"STO_CUDA_ENTRY STV_DEFAULT"
initImage:
.text.initImage:
[----:B------:R-:W-:Y:S01]  /*0000*/  LDC R1, c[0x0][0x37c] ;  /* 0x0000df00ff017b82 */ /* 0x000fe20000000800 */
[----:B------:R-:W0:Y:S07]  /*0010*/  S2R R2, SR_TID.Y ;  /* 0x0000000000027919 */ /* 0x000e2e0000002200 */
[----:B------:R-:W1:Y:S01]  /*0020*/  LDC R0, c[0x0][0x360] ;  /* 0x0000d800ff007b82 */ /* 0x000e620000000800 */
[----:B------:R-:W2:Y:S01]  /*0030*/  LDCU.64 UR6, c[0x0][0x388] ;  /* 0x00007100ff0677ac */ /* 0x000ea20008000a00 */
[----:B------:R-:W1:Y:S06]  /*0040*/  S2R R3, SR_TID.X ;  /* 0x0000000000037919 */ /* 0x000e6c0000002100 */
[----:B------:R-:W0:Y:S08]  /*0050*/  S2UR UR5, SR_CTAID.Y ;  /* 0x00000000000579c3 */ /* 0x000e300000002600 */
[----:B------:R-:W0:Y:S08]  /*0060*/  LDC R5, c[0x0][0x364] ;  /* 0x0000d900ff057b82 */ /* 0x000e300000000800 */
[----:B------:R-:W1:Y:S01]  /*0070*/  S2UR UR4, SR_CTAID.X ;  /* 0x00000000000479c3 */ /* 0x000e620000002500 */
[----:B0-----:R-:W-:-:S05]  /*0080*/  IMAD R2, R5, UR5, R2 ;  /* 0x0000000505027c24 */ /* 0x001fca000f8e0202 */
[----:B--2---:R-:W-:Y:S01]  /*0090*/  ISETP.GE.AND P0, PT, R2, UR7, PT ;  /* 0x0000000702007c0c */ /* 0x004fe2000bf06270 */
[----:B-1----:R-:W-:-:S05]  /*00a0*/  IMAD R3, R0, UR4, R3 ;  /* 0x0000000400037c24 */ /* 0x002fca000f8e0203 */
[----:B------:R-:W-:-:S13]  /*00b0*/  ISETP.GE.OR P0, PT, R3, UR6, P0 ;  /* 0x0000000603007c0c */ /* 0x000fda0008706670 */
[----:B------:R-:W-:Y:S05]  /*00c0*/  @P0 EXIT ;  /* 0x000000000000094d */ /* 0x000fea0003800000 */
[----:B------:R-:W-:Y:S01]  /*00d0*/  I2FP.F32.S32 R7, UR6 ;  /* 0x0000000600077c45 */ /* 0x000fe20008201400 */
[----:B------:R-:W0:Y:S01]  /*00e0*/  LDCU.64 UR4, c[0x0][0x358] ;  /* 0x00006b00ff0477ac */ /* 0x000e220008000a00 */
[----:B------:R-:W-:Y:S01]  /*00f0*/  I2FP.F32.S32 R0, R3 ;  /* 0x0000000300007245 */ /* 0x000fe20000201400 */
[----:B------:R-:W-:Y:S01]  /*0100*/  BSSY.RECONVERGENT B0, `(.L_x_0) ;  /* 0x000000f000007945 */ /* 0x000fe20003800200 */
[----:B------:R-:W1:Y:S08]  /*0110*/  MUFU.RCP R4, R7 ;  /* 0x0000000700047308 */ /* 0x000e700000001000 */
[----:B------:R-:W2:Y:S01]  /*0120*/  FCHK P0, R0, R7 ;  /* 0x0000000700007302 */ /* 0x000ea20000000000 */
[----:B-1----:R-:W-:-:S04]  /*0130*/  FFMA R5, -R7, R4, 1 ;  /* 0x3f80000007057423 */ /* 0x002fc80000000104 */
[----:B------:R-:W-:Y:S01]  /*0140*/  FFMA R9, R4, R5, R4 ;  /* 0x0000000504097223 */ /* 0x000fe20000000004 */
[----:B------:R-:W-:-:S03]  /*0150*/  IMAD R5, R2, UR6, R3 ;  /* 0x0000000602057c24 */ /* 0x000fc6000f8e0203 */
[----:B------:R-:W-:Y:S01]  /*0160*/  FFMA R4, R0, R9, RZ ;  /* 0x0000000900047223 */ /* 0x000fe200000000ff */
[----:B------:R-:W-:-:S03]  /*0170*/  IMAD R5, R5, 0x3, RZ ;  /* 0x0000000305057824 */ /* 0x000fc600078e02ff */
[----:B------:R-:W-:-:S04]  /*0180*/  FFMA R6, -R7, R4, R0 ;  /* 0x0000000407067223 */ /* 0x000fc80000000100 */
[----:B------:R-:W-:Y:S01]  /*0190*/  FFMA R4, R9, R6, R4 ;  /* 0x0000000609047223 */ /* 0x000fe20000000004 */
[----:B0-2---:R-:W-:Y:S06]  /*01a0*/  @!P0 BRA `(.L_x_1) ;  /* 0x0000000000108947 */ /* 0x005fec0003800000 */
[----:B------:R-:W-:Y:S01]  /*01b0*/  IMAD.MOV.U32 R3, RZ, RZ, R7 ;  /* 0x000000ffff037224 */ /* 0x000fe200078e0007 */
[----:B------:R-:W-:-:S07]  /*01c0*/  MOV R6, 0x1e0 ;  /* 0x000001e000067802 */ /* 0x000fce0000000f00 */
[----:B------:R-:W-:Y:S05]  /*01d0*/  CALL.REL.NOINC `($__internal_0_$__cuda_sm3x_div_rn_noftz_f32_slowpath) ;  /* 0x00000000007c7944 */ /* 0x000fea0003c00000 */
[----:B------:R-:W-:-:S07]  /*01e0*/  IMAD.MOV.U32 R4, RZ, RZ, R0 ;  /* 0x000000ffff047224 */ /* 0x000fce00078e0000 */
.L_x_1:
[----:B------:R-:W-:Y:S05]  /*01f0*/  BSYNC.RECONVERGENT B0 ;  /* 0x0000000000007941 */ /* 0x000fea0003800200 */
.L_x_0:
[----:B------:R-:W0:Y:S01]  /*0200*/  LDCU UR8, c[0x0][0x38c] ;  /* 0x00007180ff0877ac */ /* 0x000e220008000800 */
[----:B------:R-:W-:Y:S01]  /*0210*/  FMUL R3, R4, 255 ;  /* 0x437f000004037820 */ /* 0x000fe20000400000 */
[----:B------:R-:W-:Y:S01]  /*0220*/  I2FP.F32.U32 R0, R2 ;  /* 0x0000000200007245 */ /* 0x000fe20000201000 */
[----:B------:R-:W-:Y:S01]  /*0230*/  BSSY.RECONVERGENT B0, `(.L_x_2) ;  /* 0x0000013000007945 */ /* 0x000fe20003800200 */
[----:B------:R-:W1:Y:S03]  /*0240*/  LDCU.64 UR6, c[0x0][0x380] ;  /* 0x00007000ff0677ac */ /* 0x000e660008000a00 */
[----:B------:R-:W2:Y:S01]  /*0250*/  F2I.U32.TRUNC.NTZ R3, R3 ;  /* 0x0000000300037305 */ /* 0x000ea2000020f000 */
[----:B0-----:R-:W-:-:S07]  /*0260*/  I2FP.F32.U32 R7, UR8 ;  /* 0x0000000800077c45 */ /* 0x001fce0008201000 */
[----:B------:R-:W0:Y:S01]  /*0270*/  MUFU.RCP R6, R7 ;  /* 0x0000000700067308 */ /* 0x000e220000001000 */
[----:B-1----:R-:W-:-:S04]  /*0280*/  IADD3 R4, P0, PT, R5, UR6, RZ ;  /* 0x0000000605047c10 */ /* 0x002fc8000ff1e0ff */
[----:B------:R-:W-:-:S05]  /*0290*/  LEA.HI.X.SX32 R5, R5, UR7, 0x1, P0 ;  /* 0x0000000705057c11 */ /* 0x000fca00080f0eff */
[----:B--2---:R1:W-:Y:S03]  /*02a0*/  STG.E.U8 desc[UR4][R4.64], R3 ;  /* 0x0000000304007986 */ /* 0x0043e6000c101104 */
[----:B------:R-:W2:Y:S01]  /*02b0*/  FCHK P0, R0, R7 ;  /* 0x0000000700007302 */ /* 0x000ea20000000000 */
[----:B0-----:R-:W-:-:S04]  /*02c0*/  FFMA R9, -R7, R6, 1 ;  /* 0x3f80000007097423 */ /* 0x001fc80000000106 */
[----:B------:R-:W-:-:S04]  /*02d0*/  FFMA R9, R6, R9, R6 ;  /* 0x0000000906097223 */ /* 0x000fc80000000006 */
[----:B------:R-:W-:-:S04]  /*02e0*/  FFMA R2, R0, R9, RZ ;  /* 0x0000000900027223 */ /* 0x000fc800000000ff */
[----:B------:R-:W-:-:S04]  /*02f0*/  FFMA R6, -R7, R2, R0 ;  /* 0x0000000207067223 */ /* 0x000fc80000000100 */
[----:B------:R-:W-:Y:S01]  /*0300*/  FFMA R2, R9, R6, R2 ;  /* 0x0000000609027223 */ /* 0x000fe20000000002 */
[----:B-12---:R-:W-:Y:S06]  /*0310*/  @!P0 BRA `(.L_x_3) ;  /* 0x0000000000108947 */ /* 0x006fec0003800000 */
[----:B------:R-:W-:Y:S01]  /*0320*/  IMAD.MOV.U32 R3, RZ, RZ, R7 ;  /* 0x000000ffff037224 */ /* 0x000fe200078e0007 */
[----:B------:R-:W-:-:S07]  /*0330*/  MOV R6, 0x350 ;  /* 0x0000035000067802 */ /* 0x000fce0000000f00 */
[----:B------:R-:W-:Y:S05]  /*0340*/  CALL.REL.NOINC `($__internal_0_$__cuda_sm3x_div_rn_noftz_f32_slowpath) ;  /* 0x0000000000207944 */ /* 0x000fea0003c00000 */
[----:B------:R-:W-:-:S07]  /*0350*/  IMAD.MOV.U32 R2, RZ, RZ, R0 ;  /* 0x000000ffff027224 */ /* 0x000fce00078e0000 */
.L_x_3:
[----:B------:R-:W-:Y:S05]  /*0360*/  BSYNC.RECONVERGENT B0 ;  /* 0x0000000000007941 */ /* 0x000fea0003800200 */
.L_x_2:
[----:B------:R-:W-:Y:S01]  /*0370*/  FMUL R2, R2, 255 ;  /* 0x437f000002027820 */ /* 0x000fe20000400000 */
[----:B------:R-:W-:-:S03]  /*0380*/  IMAD.MOV.U32 R0, RZ, RZ, 0x80 ;  /* 0x00000080ff007424 */ /* 0x000fc600078e00ff */
[----:B------:R-:W0:Y:S02]  /*0390*/  F2I.U32.TRUNC.NTZ R3, R2 ;  /* 0x0000000200037305 */ /* 0x000e24000020f000 */
[----:B------:R-:W-:Y:S04]  /*03a0*/  STG.E.U8 desc[UR4][R4.64+0x2], R0 ;  /* 0x0000020004007986 */ /* 0x000fe8000c101104 */
[----:B0-----:R-:W-:Y:S01]  /*03b0*/  STG.E.U8 desc[UR4][R4.64+0x1], R3 ;  /* 0x0000010304007986 */ /* 0x001fe2000c101104 */
[----:B------:R-:W-:Y:S05]  /*03c0*/  EXIT ;  /* 0x000000000000794d */ /* 0x000fea0003800000 */
        .weak           $__internal_0_$__cuda_sm3x_div_rn_noftz_f32_slowpath
        .type           $__internal_0_$__cuda_sm3x_div_rn_noftz_f32_slowpath,@function
        .size           $__internal_0_$__cuda_sm3x_div_rn_noftz_f32_slowpath,(.L_x_17 - $__internal_0_$__cuda_sm3x_div_rn_noftz_f32_slowpath)
$__internal_0_$__cuda_sm3x_div_rn_noftz_f32_slowpath:
[----:B------:R-:W-:Y:S01]  /*03d0*/  SHF.R.U32.HI R8, RZ, 0x17, R3 ;  /* 0x00000017ff087819 */ /* 0x000fe20000011603 */
[----:B------:R-:W-:Y:S01]  /*03e0*/  BSSY.RECONVERGENT B1, `(.L_x_4) ;  /* 0x0000062000017945 */ /* 0x000fe20003800200 */
[----:B------:R-:W-:Y:S02]  /*03f0*/  SHF.R.U32.HI R7, RZ, 0x17, R0 ;  /* 0x00000017ff077819 */ /* 0x000fe40000011600 */
[----:B------:R-:W-:Y:S02]  /*0400*/  LOP3.LUT R12, R8, 0xff, RZ, 0xc0, !PT ;  /* 0x000000ff080c7812 */ /* 0x000fe400078ec0ff */
[----:B------:R-:W-:-:S03]  /*0410*/  LOP3.LUT R10, R7, 0xff, RZ, 0xc0, !PT ;  /* 0x000000ff070a7812 */ /* 0x000fc600078ec0ff */
[----:B------:R-:W-:Y:S02]  /*0420*/  VIADD R9, R12, 0xffffffff ;  /* 0xffffffff0c097836 */ /* 0x000fe40000000000 */
[----:B------:R-:W-:-:S03]  /*0430*/  VIADD R8, R10, 0xffffffff ;  /* 0xffffffff0a087836 */ /* 0x000fc60000000000 */
[----:B------:R-:W-:-:S04]  /*0440*/  ISETP.GT.U32.AND P0, PT, R9, 0xfd, PT ;  /* 0x000000fd0900780c */ /* 0x000fc80003f04070 */
[----:B------:R-:W-:-:S13]  /*0450*/  ISETP.GT.U32.OR P0, PT, R8, 0xfd, P0 ;  /* 0x000000fd0800780c */ /* 0x000fda0000704470 */
[----:B------:R-:W-:Y:S01]  /*0460*/  @!P0 IMAD.MOV.U32 R7, RZ, RZ, RZ ;  /* 0x000000ffff078224 */ /* 0x000fe200078e00ff */
[----:B------:R-:W-:Y:S06]  /*0470*/  @!P0 BRA `(.L_x_5) ;  /* 0x00000000005c8947 */ /* 0x000fec0003800000 */
[----:B------:R-:W-:Y:S02]  /*0480*/  FSETP.GTU.FTZ.AND P0, PT, |R0|, +INF , PT ;  /* 0x7f8000000000780b */ /* 0x000fe40003f1c200 */
[----:B------:R-:W-:-:S04]  /*0490*/  FSETP.GTU.FTZ.AND P1, PT, |R3|, +INF , PT ;  /* 0x7f8000000300780b */ /* 0x000fc80003f3c200 */
[----:B------:R-:W-:-:S13]  /*04a0*/  PLOP3.LUT P0, PT, P0, P1, PT, 0xf8, 0x8f ;  /* 0x00000000008f781c */ /* 0x000fda0000703f70 */
[----:B------:R-:W-:Y:S05]  /*04b0*/  @P0 BRA `(.L_x_6) ;  /* 0x00000004004c0947 */ /* 0x000fea0003800000 */
[----:B------:R-:W-:-:S13]  /*04c0*/  LOP3.LUT P0, RZ, R3, 0x7fffffff, R0, 0xc8, !PT ;  /* 0x7fffffff03ff7812 */ /* 0x000fda000780c800 */
[----:B------:R-:W-:Y:S05]  /*04d0*/  @!P0 BRA `(.L_x_7) ;  /* 0x00000004003c8947 */ /* 0x000fea0003800000 */
[C---:B------:R-:W-:Y:S02]  /*04e0*/  FSETP.NEU.FTZ.AND P2, PT, |R0|.reuse, +INF , PT ;  /* 0x7f8000000000780b */ /* 0x040fe40003f5d200 */
[----:B------:R-:W-:Y:S02]  /*04f0*/  FSETP.NEU.FTZ.AND P1, PT, |R3|, +INF , PT ;  /* 0x7f8000000300780b */ /* 0x000fe40003f3d200 */
[----:B------:R-:W-:-:S11]  /*0500*/  FSETP.NEU.FTZ.AND P0, PT, |R0|, +INF , PT ;  /* 0x7f8000000000780b */ /* 0x000fd60003f1d200 */
[----:B------:R-:W-:Y:S05]  /*0510*/  @!P1 BRA !P2, `(.L_x_7) ;  /* 0x00000004002c9947 */ /* 0x000fea0005000000 */
[----:B------:R-:W-:-:S04]  /*0520*/  LOP3.LUT P2, RZ, R0, 0x7fffffff, RZ, 0xc0, !PT ;  /* 0x7fffffff00ff7812 */ /* 0x000fc8000784c0ff */
[----:B------:R-:W-:-:S13]  /*0530*/  PLOP3.LUT P1, PT, P1, P2, PT, 0x2f, 0xf2 ;  /* 0x0000000000f2781c */ /* 0x000fda0000f24577 */
[----:B------:R-:W-:Y:S05]  /*0540*/  @P1 BRA `(.L_x_8) ;  /* 0x0000000400181947 */ /* 0x000fea0003800000 */
[----:B------:R-:W-:-:S04]  /*0550*/  LOP3.LUT P1, RZ, R3, 0x7fffffff, RZ, 0xc0, !PT ;  /* 0x7fffffff03ff7812 */ /* 0x000fc8000782c0ff */
[----:B------:R-:W-:-:S13]  /*0560*/  PLOP3.LUT P0, PT, P0, P1, PT, 0x2f, 0xf2 ;  /* 0x0000000000f2781c */ /* 0x000fda0000702577 */
[----:B------:R-:W-:Y:S05]  /*0570*/  @P0 BRA `(.L_x_9) ;  /* 0x0000000400000947 */ /* 0x000fea0003800000 */
[----:B------:R-:W-:Y:S02]  /*0580*/  ISETP.GE.AND P0, PT, R8, RZ, PT ;  /* 0x000000ff0800720c */ /* 0x000fe40003f06270 */
[----:B------:R-:W-:-:S11]  /*0590*/  ISETP.GE.AND P1, PT, R9, RZ, PT ;  /* 0x000000ff0900720c */ /* 0x000fd60003f26270 */
[----:B------:R-:W-:Y:S02]  /*05a0*/  @P0 IMAD.MOV.U32 R7, RZ, RZ, RZ ;  /* 0x000000ffff070224 */ /* 0x000fe400078e00ff */
[----:B------:R-:W-:Y:S01]  /*05b0*/  @!P0 FFMA R0, R0, 1.84467440737095516160e+19, RZ ;  /* 0x5f80000000008823 */ /* 0x000fe200000000ff */
[----:B------:R-:W-:Y:S02]  /*05c0*/  @!P0 IMAD.MOV.U32 R7, RZ, RZ, -0x40 ;  /* 0xffffffc0ff078424 */ /* 0x000fe400078e00ff */
[----:B------:R-:W-:Y:S02]  /*05d0*/  @!P1 FFMA R3, R3, 1.84467440737095516160e+19, RZ ;  /* 0x5f80000003039823 */ /* 0x000fe400000000ff */
[----:B------:R-:W-:-:S07]  /*05e0*/  @!P1 VIADD R7, R7, 0x40 ;  /* 0x0000004007079836 */ /* 0x000fce0000000000 */
.L_x_5:
[----:B------:R-:W-:Y:S01]  /*05f0*/  LEA R8, R12, 0xc0800000, 0x17 ;  /* 0xc08000000c087811 */ /* 0x000fe200078eb8ff */
[----:B------:R-:W-:Y:S04]  /*0600*/  BSSY.RECONVERGENT B2, `(.L_x_10) ;  /* 0x0000036000027945 */ /* 0x000fe80003800200 */
[----:B------:R-:W-:Y:S02]  /*0610*/  IMAD.IADD R8, R3, 0x1, -R8 ;  /* 0x0000000103087824 */ /* 0x000fe400078e0a08 */
[----:B------:R-:W-:Y:S02]  /*0620*/  VIADD R3, R10, 0xffffff81 ;  /* 0xffffff810a037836 */ /* 0x000fe40000000000 */
[----:B------:R0:W1:Y:S01]  /*0630*/  MUFU.RCP R9, R8 ;  /* 0x0000000800097308 */ /* 0x0000620000001000 */
[----:B------:R-:W-:Y:S01]  /*0640*/  FADD.FTZ R11, -R8, -RZ ;  /* 0x800000ff080b7221 */ /* 0x000fe20000010100 */
[C---:B------:R-:W-:Y:S01]  /*0650*/  IMAD R0, R3.reuse, -0x800000, R0 ;  /* 0xff80000003007824 */ /* 0x040fe200078e0200 */
[----:B0-----:R-:W-:-:S05]  /*0660*/  IADD3 R8, PT, PT, R3, 0x7f, -R12 ;  /* 0x0000007f03087810 */ /* 0x001fca0007ffe80c */
[----:B------:R-:W-:Y:S02]  /*0670*/  IMAD.IADD R8, R8, 0x1, R7 ;  /* 0x0000000108087824 */ /* 0x000fe400078e0207 */
[----:B-1----:R-:W-:-:S04]  /*0680*/  FFMA R10, R9, R11, 1 ;  /* 0x3f800000090a7423 */ /* 0x002fc8000000000b */
[----:B------:R-:W-:-:S04]  /*0690*/  FFMA R14, R9, R10, R9 ;  /* 0x0000000a090e7223 */ /* 0x000fc80000000009 */
[----:B------:R-:W-:-:S04]  /*06a0*/  FFMA R9, R0, R14, RZ ;  /* 0x0000000e00097223 */ /* 0x000fc800000000ff */
[----:B------:R-:W-:-:S04]  /*06b0*/  FFMA R10, R11, R9, R0 ;  /* 0x000000090b0a7223 */ /* 0x000fc80000000000 */
[----:B------:R-:W-:-:S04]  /*06c0*/  FFMA R9, R14, R10, R9 ;  /* 0x0000000a0e097223 */ /* 0x000fc80000000009 */
[----:B------:R-:W-:-:S04]  /*06d0*/  FFMA R10, R11, R9, R0 ;  /* 0x000000090b0a7223 */ /* 0x000fc80000000000 */
[----:B------:R-:W-:-:S05]  /*06e0*/  FFMA R0, R14, R10, R9 ;  /* 0x0000000a0e007223 */ /* 0x000fca0000000009 */
[----:B------:R-:W-:-:S04]  /*06f0*/  SHF.R.U32.HI R3, RZ, 0x17, R0 ;  /* 0x00000017ff037819 */ /* 0x000fc80000011600 */
[----:B------:R-:W-:-:S05]  /*0700*/  LOP3.LUT R3, R3, 0xff, RZ, 0xc0, !PT ;  /* 0x000000ff03037812 */ /* 0x000fca00078ec0ff */
[----:B------:R-:W-:-:S04]  /*0710*/  IMAD.IADD R11, R3, 0x1, R8 ;  /* 0x00000001030b7824 */ /* 0x000fc800078e0208 */
[----:B------:R-:W-:-:S05]  /*0720*/  VIADD R3, R11, 0xffffffff ;  /* 0xffffffff0b037836 */ /* 0x000fca0000000000 */
[----:B------:R-:W-:-:S13]  /*0730*/  ISETP.GE.U32.AND P0, PT, R3, 0xfe, PT ;  /* 0x000000fe0300780c */ /* 0x000fda0003f06070 */
[----:B------:R-:W-:Y:S05]  /*0740*/  @!P0 BRA `(.L_x_11) ;  /* 0x0000000000808947 */ /* 0x000fea0003800000 */
[----:B------:R-:W-:-:S13]  /*0750*/  ISETP.GT.AND P0, PT, R11, 0xfe, PT ;  /* 0x000000fe0b00780c */ /* 0x000fda0003f04270 */
[----:B------:R-:W-:Y:S05]  /*0760*/  @P0 BRA `(.L_x_12) ;  /* 0x00000000006c0947 */ /* 0x000fea0003800000 */
[----:B------:R-:W-:-:S13]  /*0770*/  ISETP.GE.AND P0, PT, R11, 0x1, PT ;  /* 0x000000010b00780c */ /* 0x000fda0003f06270 */
[----:B------:R-:W-:Y:S05]  /*0780*/  @P0 BRA `(.L_x_13) ;  /* 0x0000000000740947 */ /* 0x000fea0003800000 */
[----:B------:R-:W-:Y:S02]  /*0790*/  ISETP.GE.AND P0, PT, R11, -0x18, PT ;  /* 0xffffffe80b00780c */ /* 0x000fe40003f06270 */
[----:B------:R-:W-:-:S11]  /*07a0*/  LOP3.LUT R0, R0, 0x80000000, RZ, 0xc0, !PT ;  /* 0x8000000000007812 */ /* 0x000fd600078ec0ff */
[----:B------:R-:W-:Y:S05]  /*07b0*/  @!P0 BRA `(.L_x_13) ;  /* 0x0000000000688947 */ /* 0x000fea0003800000 */
[CCC-:B------:R-:W-:Y:S01]  /*07c0*/  FFMA.RZ R3, R14.reuse, R10.reuse, R9.reuse ;  /* 0x0000000a0e037223 */ /* 0x1c0fe2000000c009 */
[CCC-:B------:R-:W-:Y:S01]  /*07d0*/  FFMA.RM R8, R14.reuse, R10.reuse, R9.reuse ;  /* 0x0000000a0e087223 */ /* 0x1c0fe20000004009 */
[C---:B------:R-:W-:Y:S02]  /*07e0*/  ISETP.NE.AND P2, PT, R11.reuse, RZ, PT ;  /* 0x000000ff0b00720c */ /* 0x040fe40003f45270 */
[----:B------:R-:W-:Y:S02]  /*07f0*/  ISETP.NE.AND P1, PT, R11, RZ, PT ;  /* 0x000000ff0b00720c */ /* 0x000fe40003f25270 */
[----:B------:R-:W-:Y:S01]  /*0800*/  LOP3.LUT R7, R3, 0x7fffff, RZ, 0xc0, !PT ;  /* 0x007fffff03077812 */ /* 0x000fe200078ec0ff */
[----:B------:R-:W-:Y:S01]  /*0810*/  FFMA.RP R3, R14, R10, R9 ;  /* 0x0000000a0e037223 */ /* 0x000fe20000008009 */
[----:B------:R-:W-:Y:S02]  /*0820*/  VIADD R10, R11, 0x20 ;  /* 0x000000200b0a7836 */ /* 0x000fe40000000000 */
[----:B------:R-:W-:Y:S01]  /*0830*/  LOP3.LUT R7, R7, 0x800000, RZ, 0xfc, !PT ;  /* 0x0080000007077812 */ /* 0x000fe200078efcff */
[----:B------:R-:W-:Y:S01]  /*0840*/  IMAD.MOV R9, RZ, RZ, -R11 ;  /* 0x000000ffff097224 */ /* 0x000fe200078e0a0b */
[----:B------:R-:W-:-:S02]  /*0850*/  FSETP.NEU.FTZ.AND P0, PT, R3, R8, PT ;  /* 0x000000080300720b */ /* 0x000fc40003f1d000 */
[----:B------:R-:W-:Y:S02]  /*0860*/  SHF.L.U32 R10, R7, R10, RZ ;  /* 0x0000000a070a7219 */ /* 0x000fe400000006ff */
[----:B------:R-:W-:Y:S02]  /*0870*/  SEL R8, R9, RZ, P2 ;  /* 0x000000ff09087207 */ /* 0x000fe40001000000 */
[----:B------:R-:W-:Y:S02]  /*0880*/  ISETP.NE.AND P1, PT, R10, RZ, P1 ;  /* 0x000000ff0a00720c */ /* 0x000fe40000f25270 */
[----:B------:R-:W-:Y:S02]  /*0890*/  SHF.R.U32.HI R8, RZ, R8, R7 ;  /* 0x00000008ff087219 */ /* 0x000fe40000011607 */
[----:B------:R-:W-:Y:S02]  /*08a0*/  PLOP3.LUT P0, PT, P0, P1, PT, 0xf8, 0x8f ;  /* 0x00000000008f781c */ /* 0x000fe40000703f70 */
[----:B------:R-:W-:-:S02]  /*08b0*/  SHF.R.U32.HI R10, RZ, 0x1, R8 ;  /* 0x00000001ff0a7819 */ /* 0x000fc40000011608 */
[----:B------:R-:W-:-:S04]  /*08c0*/  SEL R3, RZ, 0x1, !P0 ;  /* 0x00000001ff037807 */ /* 0x000fc80004000000 */
[----:B------:R-:W-:-:S04]  /*08d0*/  LOP3.LUT R3, R3, 0x1, R10, 0xf8, !PT ;  /* 0x0000000103037812 */ /* 0x000fc800078ef80a */
[----:B------:R-:W-:-:S05]  /*08e0*/  LOP3.LUT R3, R3, R8, RZ, 0xc0, !PT ;  /* 0x0000000803037212 */ /* 0x000fca00078ec0ff */
[----:B------:R-:W-:-:S05]  /*08f0*/  IMAD.IADD R3, R10, 0x1, R3 ;  /* 0x000000010a037824 */ /* 0x000fca00078e0203 */
[----:B------:R-:W-:Y:S01]  /*0900*/  LOP3.LUT R0, R3, R0, RZ, 0xfc, !PT ;  /* 0x0000000003007212 */ /* 0x000fe200078efcff */
[----:B------:R-:W-:Y:S06]  /*0910*/  BRA `(.L_x_13) ;  /* 0x0000000000107947 */ /* 0x000fec0003800000 */
.L_x_12:
[----:B------:R-:W-:-:S04]  /*0920*/  LOP3.LUT R0, R0, 0x80000000, RZ, 0xc0, !PT ;  /* 0x8000000000007812 */ /* 0x000fc800078ec0ff */
[----:B------:R-:W-:Y:S01]  /*0930*/  LOP3.LUT R0, R0, 0x7f800000, RZ, 0xfc, !PT ;  /* 0x7f80000000007812 */ /* 0x000fe200078efcff */
[----:B------:R-:W-:Y:S06]  /*0940*/  BRA `(.L_x_13) ;  /* 0x0000000000047947 */ /* 0x000fec0003800000 */
.L_x_11:
[----:B------:R-:W-:-:S07]  /*0950*/  IMAD R0, R8, 0x800000, R0 ;  /* 0x0080000008007824 */ /* 0x000fce00078e0200 */
.L_x_13:
[----:B------:R-:W-:Y:S05]  /*0960*/  BSYNC.RECONVERGENT B2 ;  /* 0x0000000000027941 */ /* 0x000fea0003800200 */
.L_x_10:
[----:B------:R-:W-:Y:S05]  /*0970*/  BRA `(.L_x_14) ;  /* 0x0000000000207947 */ /* 0x000fea0003800000 */
.L_x_9:
[----:B------:R-:W-:-:S04]  /*0980*/  LOP3.LUT R0, R3, 0x80000000, R0, 0x48, !PT ;  /* 0x8000000003007812 */ /* 0x000fc800078e4800 */
[----:B------:R-:W-:Y:S01]  /*0990*/  LOP3.LUT R0, R0, 0x7f800000, RZ, 0xfc, !PT ;  /* 0x7f80000000007812 */ /* 0x000fe200078efcff */
[----:B------:R-:W-:Y:S06]  /*09a0*/  BRA `(.L_x_14) ;  /* 0x0000000000147947 */ /* 0x000fec0003800000 */
.L_x_8:
[----:B------:R-:W-:Y:S01]  /*09b0*/  LOP3.LUT R0, R3, 0x80000000, R0, 0x48, !PT ;  /* 0x8000000003007812 */ /* 0x000fe200078e4800 */
[----:B------:R-:W-:Y:S06]  /*09c0*/  BRA `(.L_x_14) ;  /* 0x00000000000c7947 */ /* 0x000fec0003800000 */
.L_x_7:
[----:B------:R-:W0:Y:S01]  /*09d0*/  MUFU.RSQ R0, -QNAN ;  /* 0xffc0000000007908 */ /* 0x000e220000001400 */
[----:B------:R-:W-:Y:S05]  /*09e0*/  BRA `(.L_x_14) ;  /* 0x0000000000047947 */ /* 0x000fea0003800000 */
.L_x_6:
[----:B------:R-:W-:-:S07]  /*09f0*/  FADD.FTZ R0, R0, R3 ;  /* 0x0000000300007221 */ /* 0x000fce0000010000 */
.L_x_14:
[----:B------:R-:W-:Y:S05]  /*0a00*/  BSYNC.RECONVERGENT B1 ;  /* 0x0000000000017941 */ /* 0x000fea0003800200 */
.L_x_4:
[----:B------:R-:W-:-:S04]  /*0a10*/  IMAD.MOV.U32 R7, RZ, RZ, 0x0 ;  /* 0x00000000ff077424 */ /* 0x000fc800078e00ff */
[----:B0-----:R-:W-:Y:S05]  /*0a20*/  RET.REL.NODEC R6 `(initImage) ;  /* 0xfffffff406747950 */ /* 0x001fea0003c3ffff */
.L_x_15:
[----:B------:R-:W-:-:S00]  /*0a30*/  BRA `(.L_x_15) ;  /* 0xfffffffc00fc7947 */ /* 0x000fc0000383ffff */
[----:B------:R-:W-:-:S00]  /*0a40*/  NOP ;  /* 0x0000000000007918 */ /* 0x000fc00000000000 */
        /* <DEDUP_REMOVED lines=11> */
.L_x_17:


//--------------------- .text.vectorAdd           --------------------------
	.section	.text.vectorAdd,"ax",@progbits
	.align	128
        .global         vectorAdd
        .type           vectorAdd,@function
        .size           vectorAdd,(.L_x_19 - vectorAdd)
        .other          vectorAdd,@"STO_CUDA_ENTRY STV_DEFAULT"
vectorAdd:
.text.vectorAdd:
[----:B------:R-:W-:Y:S01]  /*0000*/  LDC R1, c[0x0][0x37c] ;  /* 0x0000df00ff017b82 */ /* 0x000fe20000000800 */
[----:B------:R-:W0:Y:S01]  /*0010*/  S2R R9, SR_CTAID.X ;  /* 0x0000000000097919 */ /* 0x000e220000002500 */
[----:B------:R-:W0:Y:S01]  /*0020*/  LDCU UR4, c[0x0][0x360] ;  /* 0x00006c00ff0477ac */ /* 0x000e220008000800 */
[----:B------:R-:W0:Y:S01]  /*0030*/  S2R R0, SR_TID.X ;  /* 0x0000000000007919 */ /* 0x000e220000002100 */
[----:B------:R-:W1:Y:S01]  /*0040*/  LDCU UR5, c[0x0][0x398] ;  /* 0x00007300ff0577ac */ /* 0x000e620008000800 */
[----:B0-----:R-:W-:-:S05]  /*0050*/  IMAD R9, R9, UR4, R0 ;  /* 0x0000000409097c24 */ /* 0x001fca000f8e0200 */
[----:B-1----:R-:W-:-:S13]  /*0060*/  ISETP.GE.AND P0, PT, R9, UR5, PT ;  /* 0x0000000509007c0c */ /* 0x002fda000bf06270 */
[----:B------:R-:W-:Y:S05]  /*0070*/  @P0 EXIT ;  /* 0x000000000000094d */ /* 0x000fea0003800000 */
[----:B------:R-:W0:Y:S01]  /*0080*/  LDC.64 R2, c[0x0][0x380] ;  /* 0x0000e000ff027b82 */ /* 0x000e220000000a00 */
[----:B------:R-:W1:Y:S07]  /*0090*/  LDCU.64 UR4, c[0x0][0x358] ;  /* 0x00006b00ff0477ac */ /* 0x000e6e0008000a00 */
[----:B------:R-:W2:Y:S08]  /*00a0*/  LDC.64 R4, c[0x0][0x388] ;  /* 0x0000e200ff047b82 */ /* 0x000eb00000000a00 */
[----:B------:R-:W3:Y:S01]  /*00b0*/  LDC.64 R6, c[0x0][0x390] ;  /* 0x0000e400ff067b82 */ /* 0x000ee20000000a00 */
[----:B0-----:R-:W-:-:S06]  /*00c0*/  IMAD.WIDE R2, R9, 0x4, R2 ;  /* 0x0000000409027825 */ /* 0x001fcc00078e0202 */
[----:B-1----:R-:W4:Y:S01]  /*00d0*/  LDG.E R2, desc[UR4][R2.64] ;  /* 0x0000000402027981 */ /* 0x002f22000c1e1900 */
[----:B--2---:R-:W-:-:S06]  /*00e0*/  IMAD.WIDE R4, R9, 0x4, R4 ;  /* 0x0000000409047825 */ /* 0x004fcc00078e0204 */
[----:B------:R-:W4:Y:S01]  /*00f0*/  LDG.E R5, desc[UR4][R4.64] ;  /* 0x0000000404057981 */ /* 0x000f22000c1e1900 */
[----:B---3--:R-:W-:-:S04]  /*0100*/  IMAD.WIDE R6, R9, 0x4, R6 ;  /* 0x0000000409067825 */ /* 0x008fc800078e0206 */
[----:B----4-:R-:W-:-:S05]  /*0110*/  FADD R9, R2, R5 ;  /* 0x0000000502097221 */ /* 0x010fca0000000000 */
[----:B------:R-:W-:Y:S01]  /*0120*/  STG.E desc[UR4][R6.64], R9 ;  /* 0x0000000906007986 */ /* 0x000fe2000c101904 */
[----:B------:R-:W-:Y:S05]  /*0130*/  EXIT ;  /* 0x000000000000794d */ /* 0x000fea0003800000 */
.L_x_16:
        /* <DEDUP_REMOVED lines=12> */
.L_x_19:


//--------------------- .nv.shared.reserved.0     --------------------------
	.section	.nv.shared.reserved.0,"aw",@nobits
	.weak		__nv_reservedSMEM_offset_0_alias
	.size		__nv_reservedSMEM_offset_0_alias, 0, 64
	.other		__nv_reservedSMEM_offset_0_alias,@"STO_CUDA_RESERVED_SHARED STV_DEFAULT"
__nv_reservedSMEM_offset_0_alias:
	.zero		0
	.zero		64


//--------------------- .nv.constant0.initImage   --------------------------
	.section	.nv.constant0.initImage,"a",@progbits
	.sectionflags	@""
	.align	4
.nv.constant0.initImage:
	.zero		912


//--------------------- .nv.constant0.vectorAdd   --------------------------
	.section	.nv.constant0.vectorAdd,"a",@progbits
	.sectionflags	@""
	.align	4
.nv.constant0.vectorAdd:
	.zero		924


//--------------------- SYMBOLS --------------------------

	.type		.nv.reservedSmem.offset0,@object
	.size		.nv.reservedSmem.offset0,0x4
